//
// Generated by NVIDIA NVVM Compiler
//
// Compiler Build ID: CL-36424714
// Cuda compilation tools, release 13.0, V13.0.88
// Based on NVVM 20.0.0
//

.version 9.0
.target sm_100
.address_size 64

	// .globl	_Z18global_memory_2048PdiiPy

.visible .entry _Z18global_memory_2048PdiiPy(
	.param .u64 .ptr .align 1 _Z18global_memory_2048PdiiPy_param_0,
	.param .u32 _Z18global_memory_2048PdiiPy_param_1,
	.param .u32 _Z18global_memory_2048PdiiPy_param_2,
	.param .u64 .ptr .align 1 _Z18global_memory_2048PdiiPy_param_3
)
{
	.reg .pred 	%p<3>;
	.reg .b32 	%r<10>;
	.reg .b64 	%rd<14>;
	.reg .b64 	%fd<26>;

	ld.param.u64 	%rd4, [_Z18global_memory_2048PdiiPy_param_0];
	ld.param.u32 	%r4, [_Z18global_memory_2048PdiiPy_param_1];
	cvta.to.global.u64 	%rd1, %rd4;
	mov.b64 	%rd7, 0;
	mov.u64 	%rd12, %rd7;
	mov.u64 	%rd13, %rd7;
	// begin inline asm
	mov.u64 	%rd3, %clock64;
	// end inline asm
	mov.u64 	%rd12, %rd3;
	setp.lt.s32 	%p1, %r4, 1;
	mov.f64 	%fd25, 0d0000000000000000;
	@%p1 bra 	$L__BB0_3;
	cvt.rn.f64.u32 	%fd1, %r4;
	neg.s32 	%r9, %r4;
	mov.f64 	%fd25, 0d0000000000000000;
$L__BB0_2:
	.pragma "nounroll";
	fma.rn.f64 	%fd7, %fd25, %fd1, %fd25;
	fma.rn.f64 	%fd8, %fd7, %fd1, %fd7;
	fma.rn.f64 	%fd9, %fd8, %fd1, %fd8;
	fma.rn.f64 	%fd10, %fd9, %fd1, %fd9;
	fma.rn.f64 	%fd11, %fd10, %fd1, %fd10;
	fma.rn.f64 	%fd12, %fd11, %fd1, %fd11;
	fma.rn.f64 	%fd13, %fd12, %fd1, %fd12;
	fma.rn.f64 	%fd14, %fd13, %fd1, %fd13;
	fma.rn.f64 	%fd15, %fd14, %fd1, %fd14;
	fma.rn.f64 	%fd16, %fd15, %fd1, %fd15;
	fma.rn.f64 	%fd17, %fd16, %fd1, %fd16;
	fma.rn.f64 	%fd18, %fd17, %fd1, %fd17;
	fma.rn.f64 	%fd19, %fd18, %fd1, %fd18;
	fma.rn.f64 	%fd20, %fd19, %fd1, %fd19;
	fma.rn.f64 	%fd21, %fd20, %fd1, %fd20;
	fma.rn.f64 	%fd25, %fd21, %fd1, %fd21;
	add.s32 	%r9, %r9, 1;
	setp.ne.s32 	%p2, %r9, 0;
	@%p2 bra 	$L__BB0_2;
$L__BB0_3:
	mov.u32 	%r5, %tid.x;
	mov.u32 	%r6, %ntid.x;
	mov.u32 	%r7, %ctaid.x;
	mad.lo.s32 	%r8, %r7, %r6, %r5;
	mul.wide.s32 	%rd10, %r8, 8;
	add.s64 	%rd11, %rd1, %rd10;
	// begin inline asm
	mov.u64 	%rd9, %clock64;
	// end inline asm
	mov.u64 	%rd13, %rd9;
	ld.global.f64 	%fd22, [%rd11];
	add.f64 	%fd23, %fd25, %fd22;
	st.global.f64 	[%rd11], %fd23;
	ret;

}


// ===== COMPILED SASS (sm_100) =====

	.target	sm_100

	.elftype	@"ET_EXEC"


//--------------------- .note.nv.tkinfo           --------------------------
	.section	.note.nv.tkinfo,"",@"SHT_NOTE"
	.sectionflags	@"SHF_NOTE_NV_TKINFO"
	.tkinfo
        /*0018*/ 	.word	0x00000002
        /*0030*/ 	.string	""
        /*0030*/ 	.string	"ptxas"
        /*0030*/ 	.string	"Cuda compilation tools, release 13.0, V13.0.88"
        /*0030*/ 	.string	"Build cuda_13.0.r13.0/compiler.36424714_0"
        /*0030*/ 	.string	"-arch sm_100 -m 64 "



//--------------------- .note.nv.cuinfo           --------------------------
	.section	.note.nv.cuinfo,"",@"SHT_NOTE"
	.sectionflags	@"SHF_NOTE_NV_CUINFO"
        /*0018*/ 	.short	0x0002
        /*001a*/ 	.short	0x0064
        /*001c*/ 	.short	0x0082
	.zero		2


//--------------------- .nv.info                  --------------------------
	.section	.nv.info,"",@"SHT_CUDA_INFO"
	.align	4


	//----- nvinfo : EIATTR_REGCOUNT
	.align		4
        /*0000*/ 	.byte	0x04, 0x2f
        /*0002*/ 	.short	(.L_1 - .L_0)
	.align		4
.L_0:
        /*0004*/ 	.word	index@(_Z18global_memory_2048PdiiPy)
        /*0008*/ 	.word	0x0000000c


	//----- nvinfo : EIATTR_FRAME_SIZE
	.align		4
.L_1:
        /*000c*/ 	.byte	0x04, 0x11
        /*000e*/ 	.short	(.L_3 - .L_2)
	.align		4
.L_2:
        /*0010*/ 	.word	index@(_Z18global_memory_2048PdiiPy)
        /*0014*/ 	.word	0x00000000


	//----- nvinfo : EIATTR_MIN_STACK_SIZE
	.align		4
.L_3:
        /*0018*/ 	.byte	0x04, 0x12
        /*001a*/ 	.short	(.L_5 - .L_4)
	.align		4
.L_4:
        /*001c*/ 	.word	index@(_Z18global_memory_2048PdiiPy)
        /*0020*/ 	.word	0x00000000
.L_5:


//--------------------- .nv.compat                --------------------------
	.section	.nv.compat,"",@"SHT_CUDA_COMPAT_INFO"
	.align	4
        /*0000*/ 	.byte	0x02, 0x09, 0x00, 0x00, 0x02, 0x02, 0x01, 0x00, 0x02, 0x05, 0x05, 0x00, 0x03, 0x07, 0x01, 0x01
        /*0010*/ 	.byte	0x02, 0x03, 0x00, 0x00, 0x02, 0x06, 0x01, 0x00, 0x04, 0x0b, 0x08, 0x00, 0x01, 0x00, 0x00, 0x00
        /*0020*/ 	.byte	0x00, 0x00, 0x00, 0x00


//--------------------- .nv.info._Z18global_memory_2048PdiiPy --------------------------
	.section	.nv.info._Z18global_memory_2048PdiiPy,"",@"SHT_CUDA_INFO"
	.sectionflags	@""
	.align	4


	//----- nvinfo : EIATTR_CUDA_API_VERSION
	.align		4
        /*0000*/ 	.byte	0x04, 0x37
        /*0002*/ 	.short	(.L_7 - .L_6)
.L_6:
        /*0004*/ 	.word	0x00000082


	//----- nvinfo : EIATTR_KPARAM_INFO
	.align		4
.L_7:
        /*0008*/ 	.byte	0x04, 0x17
        /*000a*/ 	.short	(.L_9 - .L_8)
.L_8:
        /*000c*/ 	.word	0x00000000
        /*0010*/ 	.short	0x0003
        /*0012*/ 	.short	0x0010
        /*0014*/ 	.byte	0x00, 0xf5, 0x21, 0x00


	//----- nvinfo : EIATTR_KPARAM_INFO
	.align		4
.L_9:
        /*0018*/ 	.byte	0x04, 0x17
        /*001a*/ 	.short	(.L_11 - .L_10)
.L_10:
        /*001c*/ 	.word	0x00000000
        /*0020*/ 	.short	0x0002
        /*0022*/ 	.short	0x000c
        /*0024*/ 	.byte	0x00, 0xf0, 0x11, 0x00


	//----- nvinfo : EIATTR_KPARAM_INFO
	.align		4
.L_11:
        /*0028*/ 	.byte	0x04, 0x17
        /*002a*/ 	.short	(.L_13 - .L_12)
.L_12:
        /*002c*/ 	.word	0x00000000
        /*0030*/ 	.short	0x0001
        /*0032*/ 	.short	0x0008
        /*0034*/ 	.byte	0x00, 0xf0, 0x11, 0x00


	//----- nvinfo : EIATTR_KPARAM_INFO
	.align		4
.L_13:
        /*0038*/ 	.byte	0x04, 0x17
        /*003a*/ 	.short	(.L_15 - .L_14)
.L_14:
        /*003c*/ 	.word	0x00000000
        /*0040*/ 	.short	0x0000
        /*0042*/ 	.short	0x0000
        /*0044*/ 	.byte	0x00, 0xf5, 0x21, 0x00


	//----- nvinfo : EIATTR_SPARSE_MMA_MASK
	.align		4
.L_15:
        /*0048*/ 	.byte	0x03, 0x50
        /*004a*/ 	.short	0x0000


	//----- nvinfo : EIATTR_MAXREG_COUNT
	.align		4
        /*004c*/ 	.byte	0x03, 0x1b
        /*004e*/ 	.short	0x00ff


	//----- nvinfo : EIATTR_MERCURY_ISA_VERSION
	.align		4
        /*0050*/ 	.byte	0x03, 0x5f
        /*0052*/ 	.short	0x0101


	//----- nvinfo : EIATTR_VRC_CTA_INIT_COUNT
	.align		4
        /*0054*/ 	.byte	0x02, 0x4a
	.zero		1
	.zero		1


	//----- nvinfo : EIATTR_EXIT_INSTR_OFFSETS
	.align		4
        /*0058*/ 	.byte	0x04, 0x1c
        /*005a*/ 	.short	(.L_17 - .L_16)


	//   ....[0]....
.L_16:
        /*005c*/ 	.word	0x00000250


	//----- nvinfo : EIATTR_CBANK_PARAM_SIZE
	.align		4
.L_17:
        /*0060*/ 	.byte	0x03, 0x19
        /*0062*/ 	.short	0x0018


	//----- nvinfo : EIATTR_PARAM_CBANK
	.align		4
        /*0064*/ 	.byte	0x04, 0x0a
        /*0066*/ 	.short	(.L_19 - .L_18)
	.align		4
.L_18:
        /*0068*/ 	.word	index@(.nv.constant0._Z18global_memory_2048PdiiPy)
        /*006c*/ 	.short	0x0380
        /*006e*/ 	.short	0x0018


	//----- nvinfo : EIATTR_SW_WAR
	.align		4
.L_19:
        /*0070*/ 	.byte	0x04, 0x36
        /*0072*/ 	.short	(.L_21 - .L_20)
.L_20:
        /*0074*/ 	.word	0x00000008
.L_21:


//--------------------- .nv.callgraph             --------------------------
	.section	.nv.callgraph,"",@"SHT_CUDA_CALLGRAPH"
	.align	4
	.sectionentsize	8
	.align		4
        /*0000*/ 	.word	0x00000000
	.align		4
        /*0004*/ 	.word	0xffffffff
	.align		4
        /*0008*/ 	.word	0x00000000
	.align		4
        /*000c*/ 	.word	0xfffffffe
	.align		4
        /*0010*/ 	.word	0x00000000
	.align		4
        /*0014*/ 	.word	0xfffffffd
	.align		4
        /*0018*/ 	.word	0x00000000
	.align		4
        /*001c*/ 	.word	0xfffffffc


//--------------------- .text._Z18global_memory_2048PdiiPy --------------------------
	.section	.text._Z18global_memory_2048PdiiPy,"ax",@progbits
	.align	128
        .global         _Z18global_memory_2048PdiiPy
        .type           _Z18global_memory_2048PdiiPy,@function
        .size           _Z18global_memory_2048PdiiPy,(.L_x_3 - _Z18global_memory_2048PdiiPy)
        .other          _Z18global_memory_2048PdiiPy,@"STO_CUDA_ENTRY STV_DEFAULT"
_Z18global_memory_2048PdiiPy:
.text._Z18global_memory_2048PdiiPy:
[----:B------:R-:W-:Y:S01]  /*0000*/  LDC R1, c[0x0][0x37c] ;  /* 0x0000df00ff017b82 */ /* 0x000fe20000000800 */
[----:B------:R-:W0:Y:S01]  /*0010*/  LDCU UR4, c[0x0][0x388] ;  /* 0x00007100ff0477ac */ /* 0x000e220008000800 */
[----:B------:R-:W1:Y:S06]  /*0020*/  S2R R0, SR_TID.X ;  /* 0x0000000000007919 */ /* 0x000e6c0000002100 */
[----:B------:R-:W2:Y:S01]  /*0030*/  LDC.64 R2, c[0x0][0x380] ;  /* 0x0000e000ff027b82 */ /* 0x000ea20000000a00 */
[----:B------:R-:W-:Y:S01]  /*0040*/  CS2R R8, SRZ ;  /* 0x0000000000087805 */ /* 0x000fe2000001ff00 */
[----:B------:R-:W3:Y:S01]  /*0050*/  LDCU.64 UR6, c[0x0][0x358] ;  /* 0x00006b00ff0677ac */ /* 0x000ee20008000a00 */
[----:B------:R-:W4:Y:S01]  /*0060*/  S2R R7, SR_CTAID.X ;  /* 0x0000000000077919 */ /* 0x000f220000002500 */
[----:B0-----:R-:W-:-:S09]  /*0070*/  UISETP.GE.AND UP0, UPT, UR4, 0x1, UPT ;  /* 0x000000010400788c */ /* 0x001fd2000bf06270 */
[----:B---3--:R-:W-:Y:S05]  /*0080*/  BRA.U !UP0, `(.L_x_0) ;  /* 0x0000000108587547 */ /* 0x008fea000b800000 */
[----:B------:R-:W-:Y:S01]  /*0090*/  CS2R R8, SRZ ;  /* 0x0000000000087805 */ /* 0x000fe2000001ff00 */
[----:B------:R-:W0:Y:S01]  /*00a0*/  I2F.F64.U32 R4, UR4 ;  /* 0x0000000400047d12 */ /* 0x000e220008201800 */
[----:B------:R-:W-:-:S12]  /*00b0*/  UIADD3 UR4, UPT, UPT, -UR4, URZ, URZ ;  /* 0x000000ff04047290 */ /* 0x000fd8000fffe1ff */
.L_x_1:
[----:B0-----:R-:W-:Y:S01]  /*00c0*/  DFMA R8, R4, R8, R8 ;  /* 0x000000080408722b */ /* 0x001fe20000000008 */
[----:B------:R-:W-:-:S04]  /*00d0*/  UIADD3 UR4, UPT, UPT, UR4, 0x1, URZ ;  /* 0x0000000104047890 */ /* 0x000fc8000fffe0ff */
[----:B------:R-:W-:-:S03]  /*00e0*/  UISETP.NE.AND UP0, UPT, UR4, URZ, UPT ;  /* 0x000000ff0400728c */ /* 0x000fc6000bf05270 */
[----:B------:R-:W-:-:S08]  /*00f0*/  DFMA R8, R4, R8, R8 ;  /* 0x000000080408722b */ /* 0x000fd00000000008 */
        /* <DEDUP_REMOVED lines=13> */
[----:B------:R-:W-:Y:S01]  /*01d0*/  DFMA R8, R4, R8, R8 ;  /* 0x000000080408722b */ /* 0x000fe20000000008 */
[----:B------:R-:W-:Y:S10]  /*01e0*/  BRA.U UP0, `(.L_x_1) ;  /* 0xfffffffd00b47547 */ /* 0x000ff4000b83ffff */
.L_x_0:
[----:B------:R-:W1:Y:S02]  /*01f0*/  LDCU UR4, c[0x0][0x360] ;  /* 0x00006c00ff0477ac */ /* 0x000e640008000800 */
[----:B-1--4-:R-:W-:-:S04]  /*0200*/  IMAD R7, R7, UR4, R0 ;  /* 0x0000000407077c24 */ /* 0x012fc8000f8e0200 */
[----:B--2---:R-:W-:-:S05]  /*0210*/  IMAD.WIDE R2, R7, 0x8, R2 ;  /* 0x0000000807027825 */ /* 0x004fca00078e0202 */
[----:B------:R-:W2:Y:S02]  /*0220*/  LDG.E.64 R4, desc[UR6][R2.64] ;  /* 0x0000000602047981 */ /* 0x000ea4000c1e1b00 */
[----:B--2---:R-:W-:-:S07]  /*0230*/  DADD R4, R4, R8 ;  /* 0x0000000004047229 */ /* 0x004fce0000000008 */
[----:B------:R-:W-:Y:S01]  /*0240*/  STG.E.64 desc[UR6][R2.64], R4 ;  /* 0x0000000402007986 */ /* 0x000fe2000c101b06 */
[----:B------:R-:W-:Y:S05]  /*0250*/  EXIT ;  /* 0x000000000000794d */ /* 0x000fea0003800000 */
.L_x_2:
[----:B------:R-:W-:-:S00]  /*0260*/  BRA `(.L_x_2) ;  /* 0xfffffffc00fc7947 */ /* 0x000fc0000383ffff */
[----:B------:R-:W-:-:S00]  /*0270*/  NOP ;  /* 0x0000000000007918 */ /* 0x000fc00000000000 */
        /* <DEDUP_REMOVED lines=8> */
.L_x_3:


//--------------------- .nv.shared.reserved.0     --------------------------
	.section	.nv.shared.reserved.0,"aw",@nobits
	.weak		__nv_reservedSMEM_offset_0_alias
	.size		__nv_reservedSMEM_offset_0_alias, 0, 64
	.other		__nv_reservedSMEM_offset_0_alias,@"STO_CUDA_RESERVED_SHARED STV_DEFAULT"
__nv_reservedSMEM_offset_0_alias:
	.zero		0
	.zero		64


//--------------------- .nv.constant0._Z18global_memory_2048PdiiPy --------------------------
	.section	.nv.constant0._Z18global_memory_2048PdiiPy,"a",@progbits
	.sectionflags	@""
	.align	4
.nv.constant0._Z18global_memory_2048PdiiPy:
	.zero		920


//--------------------- SYMBOLS --------------------------

	.type		.nv.reservedSmem.offset0,@object
	.size		.nv.reservedSmem.offset0,0x4
